//
// Generated by NVIDIA NVVM Compiler
//
// Compiler Build ID: CL-36424714
// Cuda compilation tools, release 13.0, V13.0.88
// Based on NVVM 20.0.0
//

.version 9.0
.target sm_100
.address_size 64

	// .globl	_Z27dynamic_tiled_matmul_kernelPfS_S_iijj
.extern .shared .align 16 .b8 Mds_Nds[];

.visible .entry _Z27dynamic_tiled_matmul_kernelPfS_S_iijj(
	.param .u64 .ptr .align 1 _Z27dynamic_tiled_matmul_kernelPfS_S_iijj_param_0,
	.param .u64 .ptr .align 1 _Z27dynamic_tiled_matmul_kernelPfS_S_iijj_param_1,
	.param .u64 .ptr .align 1 _Z27dynamic_tiled_matmul_kernelPfS_S_iijj_param_2,
	.param .u32 _Z27dynamic_tiled_matmul_kernelPfS_S_iijj_param_3,
	.param .u32 _Z27dynamic_tiled_matmul_kernelPfS_S_iijj_param_4,
	.param .u32 _Z27dynamic_tiled_matmul_kernelPfS_S_iijj_param_5,
	.param .u32 _Z27dynamic_tiled_matmul_kernelPfS_S_iijj_param_6
)
{
	.reg .pred 	%p<14>;
	.reg .b32 	%r<101>;
	.reg .b32 	%f<84>;
	.reg .b64 	%rd<14>;

	ld.param.u64 	%rd3, [_Z27dynamic_tiled_matmul_kernelPfS_S_iijj_param_0];
	ld.param.u64 	%rd4, [_Z27dynamic_tiled_matmul_kernelPfS_S_iijj_param_1];
	ld.param.u32 	%r32, [_Z27dynamic_tiled_matmul_kernelPfS_S_iijj_param_3];
	ld.param.u32 	%r33, [_Z27dynamic_tiled_matmul_kernelPfS_S_iijj_param_4];
	ld.param.u32 	%r34, [_Z27dynamic_tiled_matmul_kernelPfS_S_iijj_param_5];
	mov.u32 	%r35, %ctaid.x;
	mov.u32 	%r36, %ctaid.y;
	mov.u32 	%r1, %tid.x;
	mov.u32 	%r2, %tid.y;
	mad.lo.s32 	%r3, %r33, %r36, %r2;
	mad.lo.s32 	%r4, %r33, %r35, %r1;
	cvt.rn.f32.s32 	%f21, %r32;
	cvt.rn.f32.s32 	%f22, %r33;
	div.rn.f32 	%f23, %f21, %f22;
	cvt.rpi.f32.f32 	%f1, %f23;
	setp.leu.f32 	%p1, %f1, 0f00000000;
	mov.f32 	%f82, 0f00000000;
	@%p1 bra 	$L__BB0_19;
	and.b32  	%r38, %r34, -4;
	mov.u32 	%r39, Mds_Nds;
	add.s32 	%r5, %r39, %r38;
	mul.lo.s32 	%r6, %r33, %r2;
	mul.lo.s32 	%r7, %r3, %r32;
	and.b32  	%r8, %r33, 7;
	and.b32  	%r9, %r33, 3;
	and.b32  	%r10, %r33, 2147483640;
	and.b32  	%r11, %r33, 1;
	neg.s32 	%r12, %r10;
	shl.b32 	%r40, %r1, 2;
	add.s32 	%r41, %r40, %r38;
	add.s32 	%r13, %r39, %r41;
	shl.b32 	%r14, %r33, 5;
	shl.b32 	%r15, %r33, 2;
	cvta.to.global.u64 	%rd1, %rd3;
	cvta.to.global.u64 	%rd2, %rd4;
	mov.f32 	%f82, 0f00000000;
	mov.b32 	%r94, 0;
$L__BB0_2:
	mul.lo.s32 	%r42, %r94, %r33;
	add.s32 	%r43, %r42, %r1;
	add.s32 	%r18, %r42, %r2;
	max.s32 	%r44, %r3, %r43;
	setp.ge.s32 	%p2, %r44, %r32;
	mov.f32 	%f73, 0f00000000;
	@%p2 bra 	$L__BB0_4;
	add.s32 	%r45, %r43, %r7;
	mul.wide.s32 	%rd6, %r45, 4;
	add.s64 	%rd7, %rd1, %rd6;
	ld.global.f32 	%f73, [%rd7];
$L__BB0_4:
	add.s32 	%r46, %r6, %r1;
	shl.b32 	%r47, %r46, 2;
	add.s32 	%r49, %r39, %r47;
	st.shared.f32 	[%r49], %f73;
	max.s32 	%r50, %r18, %r4;
	setp.ge.s32 	%p3, %r50, %r32;
	mov.f32 	%f74, 0f00000000;
	@%p3 bra 	$L__BB0_6;
	mad.lo.s32 	%r51, %r18, %r32, %r4;
	mul.wide.s32 	%rd8, %r51, 4;
	add.s64 	%rd9, %rd2, %rd8;
	ld.global.f32 	%f74, [%rd9];
$L__BB0_6:
	setp.lt.s32 	%p4, %r33, 1;
	add.s32 	%r54, %r5, %r47;
	st.shared.f32 	[%r54], %f74;
	bar.sync 	0;
	@%p4 bra 	$L__BB0_18;
	setp.lt.u32 	%p5, %r33, 8;
	mov.b32 	%r99, 0;
	@%p5 bra 	$L__BB0_10;
	shl.b32 	%r56, %r6, 2;
	add.s32 	%r58, %r56, %r39;
	add.s32 	%r95, %r58, 16;
	mov.u32 	%r96, %r13;
	mov.u32 	%r97, %r12;
$L__BB0_9:
	.pragma "nounroll";
	ld.shared.f32 	%f28, [%r95+-16];
	ld.shared.f32 	%f29, [%r96];
	fma.rn.f32 	%f30, %f28, %f29, %f82;
	ld.shared.f32 	%f31, [%r95+-12];
	add.s32 	%r59, %r96, %r15;
	ld.shared.f32 	%f32, [%r59];
	fma.rn.f32 	%f33, %f31, %f32, %f30;
	ld.shared.f32 	%f34, [%r95+-8];
	add.s32 	%r60, %r59, %r15;
	ld.shared.f32 	%f35, [%r60];
	fma.rn.f32 	%f36, %f34, %f35, %f33;
	ld.shared.f32 	%f37, [%r95+-4];
	add.s32 	%r61, %r60, %r15;
	ld.shared.f32 	%f38, [%r61];
	fma.rn.f32 	%f39, %f37, %f38, %f36;
	ld.shared.f32 	%f40, [%r95];
	add.s32 	%r62, %r61, %r15;
	ld.shared.f32 	%f41, [%r62];
	fma.rn.f32 	%f42, %f40, %f41, %f39;
	ld.shared.f32 	%f43, [%r95+4];
	add.s32 	%r63, %r62, %r15;
	ld.shared.f32 	%f44, [%r63];
	fma.rn.f32 	%f45, %f43, %f44, %f42;
	ld.shared.f32 	%f46, [%r95+8];
	add.s32 	%r64, %r63, %r15;
	ld.shared.f32 	%f47, [%r64];
	fma.rn.f32 	%f48, %f46, %f47, %f45;
	ld.shared.f32 	%f49, [%r95+12];
	add.s32 	%r65, %r64, %r15;
	ld.shared.f32 	%f50, [%r65];
	fma.rn.f32 	%f82, %f49, %f50, %f48;
	add.s32 	%r97, %r97, 8;
	add.s32 	%r96, %r96, %r14;
	add.s32 	%r95, %r95, 32;
	setp.ne.s32 	%p6, %r97, 0;
	mov.u32 	%r99, %r10;
	@%p6 bra 	$L__BB0_9;
$L__BB0_10:
	setp.eq.s32 	%p7, %r8, 0;
	@%p7 bra 	$L__BB0_18;
	add.s32 	%r66, %r8, -1;
	setp.lt.u32 	%p8, %r66, 3;
	@%p8 bra 	$L__BB0_13;
	add.s32 	%r67, %r99, %r6;
	shl.b32 	%r68, %r67, 2;
	add.s32 	%r70, %r39, %r68;
	ld.shared.f32 	%f52, [%r70];
	mad.lo.s32 	%r71, %r99, %r33, %r1;
	shl.b32 	%r72, %r71, 2;
	add.s32 	%r73, %r5, %r72;
	ld.shared.f32 	%f53, [%r73];
	fma.rn.f32 	%f54, %f52, %f53, %f82;
	ld.shared.f32 	%f55, [%r70+4];
	add.s32 	%r74, %r73, %r15;
	ld.shared.f32 	%f56, [%r74];
	fma.rn.f32 	%f57, %f55, %f56, %f54;
	ld.shared.f32 	%f58, [%r70+8];
	add.s32 	%r75, %r74, %r15;
	ld.shared.f32 	%f59, [%r75];
	fma.rn.f32 	%f60, %f58, %f59, %f57;
	ld.shared.f32 	%f61, [%r70+12];
	add.s32 	%r76, %r75, %r15;
	ld.shared.f32 	%f62, [%r76];
	fma.rn.f32 	%f82, %f61, %f62, %f60;
	add.s32 	%r99, %r99, 4;
$L__BB0_13:
	setp.eq.s32 	%p9, %r9, 0;
	@%p9 bra 	$L__BB0_18;
	setp.eq.s32 	%p10, %r9, 1;
	@%p10 bra 	$L__BB0_16;
	add.s32 	%r77, %r99, %r6;
	shl.b32 	%r78, %r77, 2;
	add.s32 	%r80, %r39, %r78;
	ld.shared.f32 	%f64, [%r80];
	mad.lo.s32 	%r81, %r99, %r33, %r1;
	shl.b32 	%r82, %r81, 2;
	add.s32 	%r83, %r5, %r82;
	ld.shared.f32 	%f65, [%r83];
	fma.rn.f32 	%f66, %f64, %f65, %f82;
	ld.shared.f32 	%f67, [%r80+4];
	add.s32 	%r84, %r83, %r15;
	ld.shared.f32 	%f68, [%r84];
	fma.rn.f32 	%f82, %f67, %f68, %f66;
	add.s32 	%r99, %r99, 2;
$L__BB0_16:
	setp.eq.s32 	%p11, %r11, 0;
	@%p11 bra 	$L__BB0_18;
	add.s32 	%r85, %r99, %r6;
	shl.b32 	%r86, %r85, 2;
	add.s32 	%r88, %r39, %r86;
	ld.shared.f32 	%f69, [%r88];
	mad.lo.s32 	%r89, %r99, %r33, %r1;
	shl.b32 	%r90, %r89, 2;
	add.s32 	%r91, %r5, %r90;
	ld.shared.f32 	%f70, [%r91];
	fma.rn.f32 	%f82, %f69, %f70, %f82;
$L__BB0_18:
	bar.sync 	0;
	add.s32 	%r94, %r94, 1;
	cvt.rn.f32.u32 	%f71, %r94;
	setp.gt.f32 	%p12, %f1, %f71;
	@%p12 bra 	$L__BB0_2;
$L__BB0_19:
	max.s32 	%r92, %r3, %r4;
	setp.ge.s32 	%p13, %r92, %r32;
	@%p13 bra 	$L__BB0_21;
	ld.param.u64 	%rd13, [_Z27dynamic_tiled_matmul_kernelPfS_S_iijj_param_2];
	mad.lo.s32 	%r93, %r3, %r32, %r4;
	cvta.to.global.u64 	%rd10, %rd13;
	mul.wide.s32 	%rd11, %r93, 4;
	add.s64 	%rd12, %rd10, %rd11;
	st.global.f32 	[%rd12], %f82;
$L__BB0_21:
	ret;

}


// ===== COMPILED SASS (sm_100) =====

	.target	sm_100

	.elftype	@"ET_EXEC"


//--------------------- .note.nv.tkinfo           --------------------------
	.section	.note.nv.tkinfo,"",@"SHT_NOTE"
	.sectionflags	@"SHF_NOTE_NV_TKINFO"
	.tkinfo
        /*0018*/ 	.word	0x00000002
        /*0030*/ 	.string	""
        /*0030*/ 	.string	"ptxas"
        /*0030*/ 	.string	"Cuda compilation tools, release 13.0, V13.0.88"
        /*0030*/ 	.string	"Build cuda_13.0.r13.0/compiler.36424714_0"
        /*0030*/ 	.string	"-arch sm_100 -m 64 "



//--------------------- .note.nv.cuinfo           --------------------------
	.section	.note.nv.cuinfo,"",@"SHT_NOTE"
	.sectionflags	@"SHF_NOTE_NV_CUINFO"
        /*0018*/ 	.short	0x0002
        /*001a*/ 	.short	0x0064
        /*001c*/ 	.short	0x0082
	.zero		2


//--------------------- .nv.info                  --------------------------
	.section	.nv.info,"",@"SHT_CUDA_INFO"
	.align	4


	//----- nvinfo : EIATTR_REGCOUNT
	.align		4
        /*0000*/ 	.byte	0x04, 0x2f
        /*0002*/ 	.short	(.L_1 - .L_0)
	.align		4
.L_0:
        /*0004*/ 	.word	index@(_Z27dynamic_tiled_matmul_kernelPfS_S_iijj)
        /*0008*/ 	.word	0x0000001f


	//----- nvinfo : EIATTR_FRAME_SIZE
	.align		4
.L_1:
        /*000c*/ 	.byte	0x04, 0x11
        /*000e*/ 	.short	(.L_3 - .L_2)
	.align		4
.L_2:
        /*0010*/ 	.word	index@($__internal_0_$__cuda_sm3x_div_rn_noftz_f32_slowpath)
        /*0014*/ 	.word	0x00000000


	//----- nvinfo : EIATTR_FRAME_SIZE
	.align		4
.L_3:
        /*0018*/ 	.byte	0x04, 0x11
        /*001a*/ 	.short	(.L_5 - .L_4)
	.align		4
.L_4:
        /*001c*/ 	.word	index@(_Z27dynamic_tiled_matmul_kernelPfS_S_iijj)
        /*0020*/ 	.word	0x00000000


	//----- nvinfo : EIATTR_MIN_STACK_SIZE
	.align		4
.L_5:
        /*0024*/ 	.byte	0x04, 0x12
        /*0026*/ 	.short	(.L_7 - .L_6)
	.align		4
.L_6:
        /*0028*/ 	.word	index@(_Z27dynamic_tiled_matmul_kernelPfS_S_iijj)
        /*002c*/ 	.word	0x00000000
.L_7:


//--------------------- .nv.compat                --------------------------
	.section	.nv.compat,"",@"SHT_CUDA_COMPAT_INFO"
	.align	4
        /*0000*/ 	.byte	0x02, 0x09, 0x00, 0x00, 0x02, 0x02, 0x01, 0x00, 0x02, 0x05, 0x05, 0x00, 0x03, 0x07, 0x01, 0x01
        /*0010*/ 	.byte	0x02, 0x03, 0x00, 0x00, 0x02, 0x06, 0x01, 0x00, 0x04, 0x0b, 0x08, 0x00, 0x01, 0x00, 0x00, 0x00
        /*0020*/ 	.byte	0x00, 0x00, 0x00, 0x00


//--------------------- .nv.info._Z27dynamic_tiled_matmul_kernelPfS_S_iijj --------------------------
	.section	.nv.info._Z27dynamic_tiled_matmul_kernelPfS_S_iijj,"",@"SHT_CUDA_INFO"
	.sectionflags	@""
	.align	4


	//----- nvinfo : EIATTR_CUDA_API_VERSION
	.align		4
        /*0000*/ 	.byte	0x04, 0x37
        /*0002*/ 	.short	(.L_9 - .L_8)
.L_8:
        /*0004*/ 	.word	0x00000082


	//----- nvinfo : EIATTR_KPARAM_INFO
	.align		4
.L_9:
        /*0008*/ 	.byte	0x04, 0x17
        /*000a*/ 	.short	(.L_11 - .L_10)
.L_10:
        /*000c*/ 	.word	0x00000000
        /*0010*/ 	.short	0x0006
        /*0012*/ 	.short	0x0024
        /*0014*/ 	.byte	0x00, 0xf0, 0x11, 0x00


	//----- nvinfo : EIATTR_KPARAM_INFO
	.align		4
.L_11:
        /*0018*/ 	.byte	0x04, 0x17
        /*001a*/ 	.short	(.L_13 - .L_12)
.L_12:
        /*001c*/ 	.word	0x00000000
        /*0020*/ 	.short	0x0005
        /*0022*/ 	.short	0x0020
        /*0024*/ 	.byte	0x00, 0xf0, 0x11, 0x00


	//----- nvinfo : EIATTR_KPARAM_INFO
	.align		4
.L_13:
        /*0028*/ 	.byte	0x04, 0x17
        /*002a*/ 	.short	(.L_15 - .L_14)
.L_14:
        /*002c*/ 	.word	0x00000000
        /*0030*/ 	.short	0x0004
        /*0032*/ 	.short	0x001c
        /*0034*/ 	.byte	0x00, 0xf0, 0x11, 0x00


	//----- nvinfo : EIATTR_KPARAM_INFO
	.align		4
.L_15:
        /*0038*/ 	.byte	0x04, 0x17
        /*003a*/ 	.short	(.L_17 - .L_16)
.L_16:
        /*003c*/ 	.word	0x00000000
        /*0040*/ 	.short	0x0003
        /*0042*/ 	.short	0x0018
        /*0044*/ 	.byte	0x00, 0xf0, 0x11, 0x00


	//----- nvinfo : EIATTR_KPARAM_INFO
	.align		4
.L_17:
        /*0048*/ 	.byte	0x04, 0x17
        /*004a*/ 	.short	(.L_19 - .L_18)
.L_18:
        /*004c*/ 	.word	0x00000000
        /*0050*/ 	.short	0x0002
        /*0052*/ 	.short	0x0010
        /*0054*/ 	.byte	0x00, 0xf5, 0x21, 0x00


	//----- nvinfo : EIATTR_KPARAM_INFO
	.align		4
.L_19:
        /*0058*/ 	.byte	0x04, 0x17
        /*005a*/ 	.short	(.L_21 - .L_20)
.L_20:
        /*005c*/ 	.word	0x00000000
        /*0060*/ 	.short	0x0001
        /*0062*/ 	.short	0x0008
        /*0064*/ 	.byte	0x00, 0xf5, 0x21, 0x00


	//----- nvinfo : EIATTR_KPARAM_INFO
	.align		4
.L_21:
        /*0068*/ 	.byte	0x04, 0x17
        /*006a*/ 	.short	(.L_23 - .L_22)
.L_22:
        /*006c*/ 	.word	0x00000000
        /*0070*/ 	.short	0x0000
        /*0072*/ 	.short	0x0000
        /*0074*/ 	.byte	0x00, 0xf5, 0x21, 0x00


	//----- nvinfo : EIATTR_SPARSE_MMA_MASK
	.align		4
.L_23:
        /*0078*/ 	.byte	0x03, 0x50
        /*007a*/ 	.short	0x0000


	//----- nvinfo : EIATTR_MAXREG_COUNT
	.align		4
        /*007c*/ 	.byte	0x03, 0x1b
        /*007e*/ 	.short	0x00ff


	//----- nvinfo : EIATTR_NUM_BARRIERS
	.align		4
        /*0080*/ 	.byte	0x02, 0x4c
        /*0082*/ 	.byte	0x01
	.zero		1


	//----- nvinfo : EIATTR_MERCURY_ISA_VERSION
	.align		4
        /*0084*/ 	.byte	0x03, 0x5f
        /*0086*/ 	.short	0x0101


	//----- nvinfo : EIATTR_VRC_CTA_INIT_COUNT
	.align		4
        /*0088*/ 	.byte	0x02, 0x4a
	.zero		1
	.zero		1


	//----- nvinfo : EIATTR_EXIT_INSTR_OFFSETS
	.align		4
        /*008c*/ 	.byte	0x04, 0x1c
        /*008e*/ 	.short	(.L_25 - .L_24)


	//   ....[0]....
.L_24:
        /*0090*/ 	.word	0x00000a90


	//   ....[1]....
        /*0094*/ 	.word	0x00000ae0


	//----- nvinfo : EIATTR_CRS_STACK_SIZE
	.align		4
.L_25:
        /*0098*/ 	.byte	0x04, 0x1e
        /*009a*/ 	.short	(.L_27 - .L_26)
.L_26:
        /*009c*/ 	.word	0x00000000


	//----- nvinfo : EIATTR_CBANK_PARAM_SIZE
	.align		4
.L_27:
        /*00a0*/ 	.byte	0x03, 0x19
        /*00a2*/ 	.short	0x0028


	//----- nvinfo : EIATTR_PARAM_CBANK
	.align		4
        /*00a4*/ 	.byte	0x04, 0x0a
        /*00a6*/ 	.short	(.L_29 - .L_28)
	.align		4
.L_28:
        /*00a8*/ 	.word	index@(.nv.constant0._Z27dynamic_tiled_matmul_kernelPfS_S_iijj)
        /*00ac*/ 	.short	0x0380
        /*00ae*/ 	.short	0x0028


	//----- nvinfo : EIATTR_SW_WAR
	.align		4
.L_29:
        /*00b0*/ 	.byte	0x04, 0x36
        /*00b2*/ 	.short	(.L_31 - .L_30)
.L_30:
        /*00b4*/ 	.word	0x00000008
.L_31:


//--------------------- .nv.callgraph             --------------------------
	.section	.nv.callgraph,"",@"SHT_CUDA_CALLGRAPH"
	.align	4
	.sectionentsize	8
	.align		4
        /*0000*/ 	.word	0x00000000
	.align		4
        /*0004*/ 	.word	0xffffffff
	.align		4
        /*0008*/ 	.word	0x00000000
	.align		4
        /*000c*/ 	.word	0xfffffffe
	.align		4
        /*0010*/ 	.word	0x00000000
	.align		4
        /*0014*/ 	.word	0xfffffffd
	.align		4
        /*0018*/ 	.word	0x00000000
	.align		4
        /*001c*/ 	.word	0xfffffffc


//--------------------- .text._Z27dynamic_tiled_matmul_kernelPfS_S_iijj --------------------------
	.section	.text._Z27dynamic_tiled_matmul_kernelPfS_S_iijj,"ax",@progbits
	.align	128
        .global         _Z27dynamic_tiled_matmul_kernelPfS_S_iijj
        .type           _Z27dynamic_tiled_matmul_kernelPfS_S_iijj,@function
        .size           _Z27dynamic_tiled_matmul_kernelPfS_S_iijj,(.L_x_17 - _Z27dynamic_tiled_matmul_kernelPfS_S_iijj)
        .other          _Z27dynamic_tiled_matmul_kernelPfS_S_iijj,@"STO_CUDA_ENTRY STV_DEFAULT"
_Z27dynamic_tiled_matmul_kernelPfS_S_iijj:
.text._Z27dynamic_tiled_matmul_kernelPfS_S_iijj:
[----:B------:R-:W-:Y:S08]  /*0000*/  LDC R1, c[0x0][0x37c] ;  /* 0x0000df00ff017b82 */ /* 0x000ff00000000800 */
[----:B------:R-:W0:Y:S01]  /*0010*/  LDC.64 R8, c[0x0][0x398] ;  /* 0x0000e600ff087b82 */ /* 0x000e220000000a00 */
[----:B------:R-:W1:Y:S01]  /*0020*/  S2R R4, SR_TID.Y ;  /* 0x0000000000047919 */ /* 0x000e620000002200 */
[----:B------:R-:W2:Y:S06]  /*0030*/  S2R R6, SR_TID.X ;  /* 0x0000000000067919 */ /* 0x000eac0000002100 */
[----:B------:R-:W-:Y:S08]  /*0040*/  S2UR UR5, SR_CTAID.Y ;  /* 0x00000000000579c3 */ /* 0x000ff00000002600 */
[----:B------:R-:W2:Y:S01]  /*0050*/  S2UR UR4, SR_CTAID.X ;  /* 0x00000000000479c3 */ /* 0x000ea20000002500 */
[----:B0-----:R-:W-:-:S02]  /*0060*/  I2FP.F32.S32 R3, R9 ;  /* 0x0000000900037245 */ /* 0x001fc40000201400 */
[----:B------:R-:W-:Y:S02]  /*0070*/  I2FP.F32.S32 R0, R8 ;  /* 0x0000000800007245 */ /* 0x000fe40000201400 */
[----:B------:R-:W0:Y:S08]  /*0080*/  MUFU.RCP R2, R3 ;  /* 0x0000000300027308 */ /* 0x000e300000001000 */
[----:B------:R-:W3:Y:S01]  /*0090*/  FCHK P0, R0, R3 ;  /* 0x0000000300007302 */ /* 0x000ee20000000000 */
[----:B--2---:R-:W-:-:S02]  /*00a0*/  IMAD R8, R9, UR4, R6 ;  /* 0x0000000409087c24 */ /* 0x004fc4000f8e0206 */
[----:B0-----:R-:W-:-:S04]  /*00b0*/  FFMA R5, -R3, R2, 1 ;  /* 0x3f80000003057423 */ /* 0x001fc80000000102 */
[----:B------:R-:W-:-:S04]  /*00c0*/  FFMA R5, R2, R5, R2 ;  /* 0x0000000502057223 */ /* 0x000fc80000000002 */
[----:B------:R-:W-:-:S04]  /*00d0*/  FFMA R2, R0, R5, RZ ;  /* 0x0000000500027223 */ /* 0x000fc800000000ff */
[----:B------:R-:W-:-:S04]  /*00e0*/  FFMA R7, -R3, R2, R0 ;  /* 0x0000000203077223 */ /* 0x000fc80000000100 */
[----:B------:R-:W-:Y:S01]  /*00f0*/  FFMA R2, R5, R7, R2 ;  /* 0x0000000705027223 */ /* 0x000fe20000000002 */
[----:B-1----:R-:W-:Y:S01]  /*0100*/  IMAD R5, R9, UR5, R4 ;  /* 0x0000000509057c24 */ /* 0x002fe2000f8e0204 */
[----:B---3--:R-:W-:Y:S06]  /*0110*/  @!P0 BRA `(.L_x_0) ;  /* 0x00000000000c8947 */ /* 0x008fec0003800000 */
[----:B------:R-:W-:-:S07]  /*0120*/  MOV R2, 0x140 ;  /* 0x0000014000027802 */ /* 0x000fce0000000f00 */
[----:B------:R-:W-:Y:S05]  /*0130*/  CALL.REL.NOINC `($__internal_0_$__cuda_sm3x_div_rn_noftz_f32_slowpath) ;  /* 0x00000008006c7944 */ /* 0x000fea0003c00000 */
[----:B------:R-:W-:-:S07]  /*0140*/  IMAD.MOV.U32 R2, RZ, RZ, R0 ;  /* 0x000000ffff027224 */ /* 0x000fce00078e0000 */
.L_x_0:
[----:B------:R-:W0:Y:S01]  /*0150*/  FRND.CEIL R0, R2 ;  /* 0x0000000200007307 */ /* 0x000e220000209000 */
[----:B------:R-:W1:Y:S01]  /*0160*/  LDCU.64 UR14, c[0x0][0x358] ;  /* 0x00006b00ff0e77ac */ /* 0x000e620008000a00 */
[----:B------:R-:W-:Y:S01]  /*0170*/  IMAD.MOV.U32 R10, RZ, RZ, RZ ;  /* 0x000000ffff0a7224 */ /* 0x000fe200078e00ff */
[----:B0-----:R-:W-:-:S13]  /*0180*/  FSETP.GT.AND P0, PT, R0, RZ, PT ;  /* 0x000000ff0000720b */ /* 0x001fda0003f04000 */
[----:B-1----:R-:W-:Y:S05]  /*0190*/  @!P0 BRA `(.L_x_1) ;  /* 0x0000000800308947 */ /* 0x002fea0003800000 */
[----:B------:R-:W0:Y:S01]  /*01a0*/  S2UR UR6, SR_CgaCtaId ;  /* 0x00000000000679c3 */ /* 0x000e220000008800 */
[----:B------:R-:W1:Y:S01]  /*01b0*/  LDCU UR4, c[0x0][0x3a0] ;  /* 0x00007400ff0477ac */ /* 0x000e620008000800 */
[----:B------:R-:W-:Y:S01]  /*01c0*/  IMAD.MOV.U32 R10, RZ, RZ, RZ ;  /* 0x000000ffff0a7224 */ /* 0x000fe200078e00ff */
[----:B------:R-:W2:Y:S01]  /*01d0*/  LDCU UR12, c[0x0][0x39c] ;  /* 0x00007380ff0c77ac */ /* 0x000ea20008000800 */
[----:B------:R-:W-:Y:S01]  /*01e0*/  UMOV UR5, 0x400 ;  /* 0x0000040000057882 */ /* 0x000fe20000000000 */
[----:B-1----:R-:W-:Y:S02]  /*01f0*/  ULOP3.LUT UR4, UR4, 0xfffffffc, URZ, 0xc0, !UPT ;  /* 0xfffffffc04047892 */ /* 0x002fe4000f8ec0ff */
[----:B--2---:R-:W-:Y:S02]  /*0200*/  ULOP3.LUT UR7, UR12, 0x7ffffff8, URZ, 0xc0, !UPT ;  /* 0x7ffffff80c077892 */ /* 0x004fe4000f8ec0ff */
[----:B------:R-:W-:Y:S01]  /*0210*/  IMAD R7, R4, UR12, RZ ;  /* 0x0000000c04077c24 */ /* 0x000fe2000f8e02ff */
[----:B0-----:R-:W-:Y:S01]  /*0220*/  ULEA UR6, UR6, UR5, 0x18 ;  /* 0x0000000506067291 */ /* 0x001fe2000f8ec0ff */
[----:B------:R-:W-:Y:S01]  /*0230*/  LEA R9, R6, UR4, 0x2 ;  /* 0x0000000406097c11 */ /* 0x000fe2000f8e10ff */
[----:B------:R-:W-:-:S02]  /*0240*/  ULOP3.LUT UR10, UR12, 0x7, URZ, 0xc0, !UPT ;  /* 0x000000070c0a7892 */ /* 0x000fc4000f8ec0ff */
[----:B------:R-:W-:Y:S02]  /*0250*/  UIADD3 UR9, UPT, UPT, UR4, UR6, URZ ;  /* 0x0000000604097290 */ /* 0x000fe4000fffe0ff */
[----:B------:R-:W-:Y:S01]  /*0260*/  IADD3 R9, PT, PT, R9, UR6, RZ ;  /* 0x0000000609097c10 */ /* 0x000fe2000fffe0ff */
[----:B------:R-:W-:Y:S02]  /*0270*/  ULOP3.LUT UR11, UR12, 0x3, URZ, 0xc0, !UPT ;  /* 0x000000030c0b7892 */ /* 0x000fe4000f8ec0ff */
[----:B------:R-:W-:Y:S01]  /*0280*/  UIADD3 UR8, UPT, UPT, -UR7, URZ, URZ ;  /* 0x000000ff07087290 */ /* 0x000fe2000fffe1ff */
[----:B------:R-:W-:-:S11]  /*0290*/  UMOV UR4, URZ ;  /* 0x000000ff00047c82 */ /* 0x000fd60008000000 */
.L_x_7:
[----:B0-----:R-:W0:Y:S02]  /*02a0*/  LDC.64 R2, c[0x0][0x398] ;  /* 0x0000e600ff027b82 */ /* 0x001e240000000a00 */
[C---:B0-----:R-:W-:Y:S02]  /*02b0*/  IMAD R16, R3.reuse, UR4, R6 ;  /* 0x0000000403107c24 */ /* 0x041fe4000f8e0206 */
[----:B------:R-:W-:-:S03]  /*02c0*/  IMAD R17, R3, UR4, R4 ;  /* 0x0000000403117c24 */ /* 0x000fc6000f8e0204 */
[----:B------:R-:W-:Y:S02]  /*02d0*/  VIMNMX R11, PT, PT, R5, R16, !PT ;  /* 0x00000010050b7248 */ /* 0x000fe40007fe0100 */
[----:B------:R-:W-:Y:S02]  /*02e0*/  VIMNMX R13, PT, PT, R8, R17, !PT ;  /* 0x00000011080d7248 */ /* 0x000fe40007fe0100 */
[-C--:B------:R-:W-:Y:S02]  /*02f0*/  ISETP.GE.AND P0, PT, R11, R2.reuse, PT ;  /* 0x000000020b00720c */ /* 0x080fe40003f06270 */
[----:B------:R-:W-:-:S11]  /*0300*/  ISETP.GE.AND P1, PT, R13, R2, PT ;  /* 0x000000020d00720c */ /* 0x000fd60003f26270 */
[----:B------:R-:W0:Y:S01]  /*0310*/  @!P0 LDC.64 R14, c[0x0][0x380] ;  /* 0x0000e000ff0e8b82 */ /* 0x000e220000000a00 */
[-C--:B------:R-:W-:Y:S02]  /*0320*/  @!P0 IMAD R11, R5, R2.reuse, R16 ;  /* 0x00000002050b8224 */ /* 0x080fe400078e0210 */
[----:B------:R-:W-:Y:S02]  /*0330*/  @!P1 IMAD R17, R17, R2, R8 ;  /* 0x0000000211119224 */ /* 0x000fe400078e0208 */
[----:B------:R-:W-:Y:S02]  /*0340*/  IMAD.MOV.U32 R2, RZ, RZ, RZ ;  /* 0x000000ffff027224 */ /* 0x000fe400078e00ff */
[----:B------:R-:W-:Y:S01]  /*0350*/  IMAD.MOV.U32 R16, RZ, RZ, RZ ;  /* 0x000000ffff107224 */ /* 0x000fe200078e00ff */
[----:B------:R-:W1:Y:S01]  /*0360*/  @!P1 LDC.64 R12, c[0x0][0x388] ;  /* 0x0000e200ff0c9b82 */ /* 0x000e620000000a00 */
[----:B0-----:R-:W-:-:S05]  /*0370*/  @!P0 IMAD.WIDE R14, R11, 0x4, R14 ;  /* 0x000000040b0e8825 */ /* 0x001fca00078e020e */
[----:B------:R-:W2:Y:S01]  /*0380*/  @!P0 LDG.E R2, desc[UR14][R14.64] ;  /* 0x0000000e0e028981 */ /* 0x000ea2000c1e1900 */
[----:B-1----:R-:W-:-:S05]  /*0390*/  @!P1 IMAD.WIDE R12, R17, 0x4, R12 ;  /* 0x00000004110c9825 */ /* 0x002fca00078e020c */
[----:B------:R-:W3:Y:S01]  /*03a0*/  @!P1 LDG.E R16, desc[UR14][R12.64] ;  /* 0x0000000e0c109981 */ /* 0x000ee2000c1e1900 */
[----:B------:R-:W-:Y:S01]  /*03b0*/  IMAD.IADD R11, R7, 0x1, R6 ;  /* 0x00000001070b7824 */ /* 0x000fe200078e0206 */
[----:B------:R-:W-:-:S04]  /*03c0*/  ISETP.GE.AND P0, PT, R3, 0x1, PT ;  /* 0x000000010300780c */ /* 0x000fc80003f06270 */
[C---:B------:R-:W-:Y:S02]  /*03d0*/  LEA R17, R11.reuse, UR6, 0x2 ;  /* 0x000000060b117c11 */ /* 0x040fe4000f8e10ff */
[----:B------:R-:W-:-:S03]  /*03e0*/  LEA R11, R11, UR9, 0x2 ;  /* 0x000000090b0b7c11 */ /* 0x000fc6000f8e10ff */
[----:B--2---:R0:W-:Y:S04]  /*03f0*/  STS [R17], R2 ;  /* 0x0000000211007388 */ /* 0x0041e80000000800 */
[----:B---3--:R0:W-:Y:S01]  /*0400*/  STS [R11], R16 ;  /* 0x000000100b007388 */ /* 0x0081e20000000800 */
[----:B------:R-:W-:Y:S06]  /*0410*/  BAR.SYNC.DEFER_BLOCKING 0x0 ;  /* 0x0000000000007b1d */ /* 0x000fec0000010000 */
[----:B------:R-:W-:Y:S05]  /*0420*/  @!P0 BRA `(.L_x_2) ;  /* 0x0000000400788947 */ /* 0x000fea0003800000 */
[----:B------:R-:W-:Y:S01]  /*0430*/  ISETP.GE.U32.AND P0, PT, R3, 0x8, PT ;  /* 0x000000080300780c */ /* 0x000fe20003f06070 */
[----:B------:R-:W-:-:S12]  /*0440*/  UMOV UR5, URZ ;  /* 0x000000ff00057c82 */ /* 0x000fd80008000000 */
[----:B------:R-:W-:Y:S05]  /*0450*/  @!P0 BRA `(.L_x_3) ;  /* 0x0000000000a48947 */ /* 0x000fea0003800000 */
[----:B0-----:R-:W-:Y:S01]  /*0460*/  LEA R11, R7, UR6, 0x2 ;  /* 0x00000006070b7c11 */ /* 0x001fe2000f8e10ff */
[----:B------:R-:W-:Y:S01]  /*0470*/  UMOV UR5, UR8 ;  /* 0x0000000800057c82 */ /* 0x000fe20008000000 */
[----:B------:R-:W-:-:S03]  /*0480*/  MOV R2, R9 ;  /* 0x0000000900027202 */ /* 0x000fc60000000f00 */
[----:B------:R-:W-:-:S07]  /*0490*/  VIADD R11, R11, 0x10 ;  /* 0x000000100b0b7836 */ /* 0x000fce0000000000 */
.L_x_4:
[----:B------:R-:W-:Y:S01]  /*04a0*/  LDS R23, [R11+-0x10] ;  /* 0xfffff0000b177984 */ /* 0x000fe20000000800 */
[C---:B------:R-:W-:Y:S01]  /*04b0*/  IMAD R14, R3.reuse, 0x4, R2 ;  /* 0x00000004030e7824 */ /* 0x040fe200078e0202 */
[----:B------:R-:W-:Y:S02]  /*04c0*/  UIADD3 UR5, UPT, UPT, UR5, 0x8, URZ ;  /* 0x0000000805057890 */ /* 0x000fe4000fffe0ff */
[----:B------:R0:W1:Y:S01]  /*04d0*/  LDS R22, [R2] ;  /* 0x0000000002167984 */ /* 0x0000620000000800 */
[C---:B------:R-:W-:Y:S01]  /*04e0*/  IMAD R20, R3.reuse, 0x4, R14 ;  /* 0x0000000403147824 */ /* 0x040fe200078e020e */
[----:B------:R-:W-:Y:S02]  /*04f0*/  UISETP.NE.AND UP0, UPT, UR5, URZ, UPT ;  /* 0x000000ff0500728c */ /* 0x000fe4000bf05270 */
[----:B------:R-:W-:Y:S02]  /*0500*/  LDS R12, [R11+-0xc] ;  /* 0xfffff4000b0c7984 */ /* 0x000fe40000000800 */
[----:B------:R-:W-:-:S02]  /*0510*/  LEA R24, R3, R20, 0x2 ;  /* 0x0000001403187211 */ /* 0x000fc400078e10ff */
[----:B------:R-:W2:Y:S01]  /*0520*/  LDS R21, [R14] ;  /* 0x000000000e157984 */ /* 0x000ea20000000800 */
[C---:B0-----:R-:W-:Y:S02]  /*0530*/  IMAD R2, R3.reuse, 0x20, R2 ;  /* 0x0000002003027824 */ /* 0x041fe400078e0202 */
[C---:B------:R-:W-:Y:S01]  /*0540*/  IMAD R26, R3.reuse, 0x4, R24 ;  /* 0x00000004031a7824 */ /* 0x040fe200078e0218 */
[----:B------:R-:W-:Y:S03]  /*0550*/  LDS R13, [R11+-0x8] ;  /* 0xfffff8000b0d7984 */ /* 0x000fe60000000800 */
[C---:B------:R-:W-:Y:S01]  /*0560*/  IMAD R28, R3.reuse, 0x4, R26 ;  /* 0x00000004031c7824 */ /* 0x040fe200078e021a */
[----:B------:R-:W0:Y:S03]  /*0570*/  LDS R20, [R20] ;  /* 0x0000000014147984 */ /* 0x000e260000000800 */
[----:B------:R-:W-:Y:S01]  /*0580*/  IMAD R25, R3, 0x4, R28 ;  /* 0x0000000403197824 */ /* 0x000fe200078e021c */
[----:B------:R-:W-:Y:S04]  /*0590*/  LDS R18, [R11+-0x4] ;  /* 0xfffffc000b127984 */ /* 0x000fe80000000800 */
[----:B------:R-:W3:Y:S04]  /*05a0*/  LDS R19, [R24] ;  /* 0x0000000018137984 */ /* 0x000ee80000000800 */
[----:B------:R-:W-:Y:S04]  /*05b0*/  LDS R16, [R11] ;  /* 0x000000000b107984 */ /* 0x000fe80000000800 */
[----:B------:R-:W4:Y:S04]  /*05c0*/  LDS R17, [R26] ;  /* 0x000000001a117984 */ /* 0x000f280000000800 */
[----:B------:R-:W-:Y:S04]  /*05d0*/  LDS R14, [R11+0x4] ;  /* 0x000004000b0e7984 */ /* 0x000fe80000000800 */
[----:B------:R-:W5:Y:S01]  /*05e0*/  LDS R15, [R28] ;  /* 0x000000001c0f7984 */ /* 0x000f620000000800 */
[----:B-1----:R-:W-:Y:S01]  /*05f0*/  FFMA R27, R23, R22, R10 ;  /* 0x00000016171b7223 */ /* 0x002fe2000000000a */
[----:B------:R-:W-:-:S02]  /*0600*/  LEA R23, R3, R25, 0x2 ;  /* 0x0000001903177211 */ /* 0x000fc400078e10ff */
[----:B------:R-:W-:Y:S04]  /*0610*/  LDS R22, [R11+0x8] ;  /* 0x000008000b167984 */ /* 0x000fe80000000800 */
[----:B------:R-:W1:Y:S01]  /*0620*/  LDS R25, [R25] ;  /* 0x0000000019197984 */ /* 0x000e620000000800 */
[----:B--2---:R-:W-:-:S03]  /*0630*/  FFMA R12, R12, R21, R27 ;  /* 0x000000150c0c7223 */ /* 0x004fc6000000001b */
[----:B------:R-:W-:Y:S04]  /*0640*/  LDS R23, [R23] ;  /* 0x0000000017177984 */ /* 0x000fe80000000800 */
[----:B------:R2:W1:Y:S01]  /*0650*/  LDS R10, [R11+0xc] ;  /* 0x00000c000b0a7984 */ /* 0x0004620000000800 */
[----:B0-----:R-:W-:-:S04]  /*0660*/  FFMA R13, R13, R20, R12 ;  /* 0x000000140d0d7223 */ /* 0x001fc8000000000c */
[----:B---3--:R-:W-:Y:S01]  /*0670*/  FFMA R13, R18, R19, R13 ;  /* 0x00000013120d7223 */ /* 0x008fe2000000000d */
[----:B--2---:R-:W-:-:S03]  /*0680*/  VIADD R11, R11, 0x20 ;  /* 0x000000200b0b7836 */ /* 0x004fc60000000000 */
[----:B----4-:R-:W-:-:S04]  /*0690*/  FFMA R13, R16, R17, R13 ;  /* 0x00000011100d7223 */ /* 0x010fc8000000000d */
[----:B-----5:R-:W-:-:S04]  /*06a0*/  FFMA R13, R14, R15, R13 ;  /* 0x0000000f0e0d7223 */ /* 0x020fc8000000000d */
[----:B-1----:R-:W-:-:S04]  /*06b0*/  FFMA R13, R22, R25, R13 ;  /* 0x00000019160d7223 */ /* 0x002fc8000000000d */
[----:B------:R-:W-:Y:S01]  /*06c0*/  FFMA R10, R10, R23, R13 ;  /* 0x000000170a0a7223 */ /* 0x000fe2000000000d */
[----:B------:R-:W-:Y:S06]  /*06d0*/  BRA.U UP0, `(.L_x_4) ;  /* 0xfffffffd00707547 */ /* 0x000fec000b83ffff */
[----:B------:R-:W-:-:S05]  /*06e0*/  UMOV UR5, UR7 ;  /* 0x0000000700057c82 */ /* 0x000fca0008000000 */
.L_x_3:
[----:B------:R-:W-:-:S09]  /*06f0*/  UISETP.NE.AND UP0, UPT, UR10, URZ, UPT ;  /* 0x000000ff0a00728c */ /* 0x000fd2000bf05270 */
[----:B------:R-:W-:Y:S05]  /*0700*/  BRA.U !UP0, `(.L_x_2) ;  /* 0x0000000108c07547 */ /* 0x000fea000b800000 */
[----:B------:R-:W-:Y:S02]  /*0710*/  UIADD3 UR12, UPT, UPT, UR10, -0x1, URZ ;  /* 0xffffffff0a0c7890 */ /* 0x000fe4000fffe0ff */
[----:B------:R-:W-:Y:S02]  /*0720*/  UISETP.NE.AND UP1, UPT, UR11, URZ, UPT ;  /* 0x000000ff0b00728c */ /* 0x000fe4000bf25270 */
[----:B------:R-:W-:-:S09]  /*0730*/  UISETP.GE.U32.AND UP0, UPT, UR12, 0x3, UPT ;  /* 0x000000030c00788c */ /* 0x000fd2000bf06070 */
[----:B------:R-:W-:Y:S05]  /*0740*/  BRA.U !UP0, `(.L_x_5) ;  /* 0x0000000108507547 */ /* 0x000fea000b800000 */
[----:B0-----:R-:W-:Y:S02]  /*0750*/  IMAD R11, R3, UR5, R6 ;  /* 0x00000005030b7c24 */ /* 0x001fe4000f8e0206 */
[----:B------:R-:W-:Y:S01]  /*0760*/  VIADD R2, R7, UR5 ;  /* 0x0000000507027c36 */ /* 0x000fe20008000000 */
[----:B------:R-:W-:Y:S02]  /*0770*/  UIADD3 UR5, UPT, UPT, UR5, 0x4, URZ ;  /* 0x0000000405057890 */ /* 0x000fe4000fffe0ff */
[----:B------:R-:W-:Y:S02]  /*0780*/  LEA R12, R11, UR9, 0x2 ;  /* 0x000000090b0c7c11 */ /* 0x000fe4000f8e10ff */
[----:B------:R-:W-:Y:S02]  /*0790*/  LEA R2, R2, UR6, 0x2 ;  /* 0x0000000602027c11 */ /* 0x000fe4000f8e10ff */
[C---:B------:R-:W-:Y:S01]  /*07a0*/  LEA R16, R3.reuse, R12, 0x2 ;  /* 0x0000000c03107211 */ /* 0x040fe200078e10ff */
[----:B------:R-:W-:Y:S04]  /*07b0*/  LDS R13, [R12] ;  /* 0x000000000c0d7984 */ /* 0x000fe80000000800 */
[----:B------:R-:W0:Y:S01]  /*07c0*/  LDS R11, [R2] ;  /* 0x00000000020b7984 */ /* 0x000e220000000800 */
[----:B------:R-:W-:-:S03]  /*07d0*/  IMAD R20, R3, 0x4, R16 ;  /* 0x0000000403147824 */ /* 0x000fc600078e0210 */
[----:B------:R-:W-:Y:S01]  /*07e0*/  LDS R14, [R2+0x4] ;  /* 0x00000400020e7984 */ /* 0x000fe20000000800 */
[----:B------:R-:W-:-:S03]  /*07f0*/  IMAD R15, R3, 0x4, R20 ;  /* 0x00000004030f7824 */ /* 0x000fc600078e0214 */
[----:B------:R-:W1:Y:S04]  /*0800*/  LDS R16, [R16] ;  /* 0x0000000010107984 */ /* 0x000e680000000800 */
[----:B------:R-:W-:Y:S04]  /*0810*/  LDS R18, [R2+0x8] ;  /* 0x0000080002127984 */ /* 0x000fe80000000800 */
[----:B------:R-:W2:Y:S04]  /*0820*/  LDS R20, [R20] ;  /* 0x0000000014147984 */ /* 0x000ea80000000800 */
[----:B------:R-:W-:Y:S04]  /*0830*/  LDS R22, [R2+0xc] ;  /* 0x00000c0002167984 */ /* 0x000fe80000000800 */
[----:B------:R-:W3:Y:S01]  /*0840*/  LDS R15, [R15] ;  /* 0x000000000f0f7984 */ /* 0x000ee20000000800 */
[----:B0-----:R-:W-:-:S04]  /*0850*/  FFMA R11, R11, R13, R10 ;  /* 0x0000000d0b0b7223 */ /* 0x001fc8000000000a */
[----:B-1----:R-:W-:-:S04]  /*0860*/  FFMA R11, R14, R16, R11 ;  /* 0x000000100e0b7223 */ /* 0x002fc8000000000b */
[----:B--2---:R-:W-:-:S04]  /*0870*/  FFMA R11, R18, R20, R11 ;  /* 0x00000014120b7223 */ /* 0x004fc8000000000b */
[----:B---3--:R-:W-:-:S07]  /*0880*/  FFMA R10, R22, R15, R11 ;  /* 0x0000000f160a7223 */ /* 0x008fce000000000b */
.L_x_5:
[----:B------:R-:W-:Y:S05]  /*0890*/  BRA.U !UP1, `(.L_x_2) ;  /* 0x00000001095c7547 */ /* 0x000fea000b800000 */
[----:B------:R-:W-:Y:S01]  /*08a0*/  UISETP.NE.AND UP0, UPT, UR11, 0x1, UPT ;  /* 0x000000010b00788c */ /* 0x000fe2000bf05270 */
[----:B------:R-:W-:-:S08]  /*08b0*/  LOP3.LUT P0, RZ, R3, 0x1, RZ, 0xc0, !PT ;  /* 0x0000000103ff7812 */ /* 0x000fd0000780c0ff */
[----:B------:R-:W-:Y:S05]  /*08c0*/  BRA.U !UP0, `(.L_x_6) ;  /* 0x0000000108307547 */ /* 0x000fea000b800000 */
[----:B0-----:R-:W-:Y:S02]  /*08d0*/  IMAD R11, R3, UR5, R6 ;  /* 0x00000005030b7c24 */ /* 0x001fe4000f8e0206 */
[----:B------:R-:W-:Y:S01]  /*08e0*/  VIADD R2, R7, UR5 ;  /* 0x0000000507027c36 */ /* 0x000fe20008000000 */
[----:B------:R-:W-:Y:S02]  /*08f0*/  UIADD3 UR5, UPT, UPT, UR5, 0x2, URZ ;  /* 0x0000000205057890 */ /* 0x000fe4000fffe0ff */
[----:B------:R-:W-:Y:S02]  /*0900*/  LEA R12, R11, UR9, 0x2 ;  /* 0x000000090b0c7c11 */ /* 0x000fe4000f8e10ff */
[----:B------:R-:W-:Y:S02]  /*0910*/  LEA R2, R2, UR6, 0x2 ;  /* 0x0000000602027c11 */ /* 0x000fe4000f8e10ff */
[----:B------:R-:W-:Y:S01]  /*0920*/  LEA R14, R3, R12, 0x2 ;  /* 0x0000000c030e7211 */ /* 0x000fe200078e10ff */
[----:B------:R-:W-:Y:S04]  /*0930*/  LDS R13, [R12] ;  /* 0x000000000c0d7984 */ /* 0x000fe80000000800 */
[----:B------:R-:W0:Y:S04]  /*0940*/  LDS R11, [R2] ;  /* 0x00000000020b7984 */ /* 0x000e280000000800 */
[----:B------:R-:W-:Y:S04]  /*0950*/  LDS R15, [R2+0x4] ;  /* 0x00000400020f7984 */ /* 0x000fe80000000800 */
[----:B------:R-:W1:Y:S01]  /*0960*/  LDS R14, [R14] ;  /* 0x000000000e0e7984 */ /* 0x000e620000000800 */
[----:B0-----:R-:W-:-:S04]  /*0970*/  FFMA R10, R11, R13, R10 ;  /* 0x0000000d0b0a7223 */ /* 0x001fc8000000000a */
[----:B-1----:R-:W-:-:S07]  /*0980*/  FFMA R10, R15, R14, R10 ;  /* 0x0000000e0f0a7223 */ /* 0x002fce000000000a */
.L_x_6:
[----:B------:R-:W-:Y:S05]  /*0990*/  @!P0 BRA `(.L_x_2) ;  /* 0x00000000001c8947 */ /* 0x000fea0003800000 */
[----:B------:R-:W-:Y:S02]  /*09a0*/  IMAD R3, R3, UR5, R6 ;  /* 0x0000000503037c24 */ /* 0x000fe4000f8e0206 */
[----:B0-----:R-:W-:-:S03]  /*09b0*/  VIADD R2, R7, UR5 ;  /* 0x0000000507027c36 */ /* 0x001fc60008000000 */
[----:B------:R-:W-:Y:S02]  /*09c0*/  LEA R11, R3, UR9, 0x2 ;  /* 0x00000009030b7c11 */ /* 0x000fe4000f8e10ff */
[----:B------:R-:W-:-:S04]  /*09d0*/  LEA R2, R2, UR6, 0x2 ;  /* 0x0000000602027c11 */ /* 0x000fc8000f8e10ff */
[----:B------:R-:W-:Y:S04]  /*09e0*/  LDS R11, [R11] ;  /* 0x000000000b0b7984 */ /* 0x000fe80000000800 */
[----:B------:R-:W0:Y:S02]  /*09f0*/  LDS R3, [R2] ;  /* 0x0000000002037984 */ /* 0x000e240000000800 */
[----:B0-----:R-:W-:-:S07]  /*0a00*/  FFMA R10, R3, R11, R10 ;  /* 0x0000000b030a7223 */ /* 0x001fce000000000a */
.L_x_2:
[----:B------:R-:W-:Y:S01]  /*0a10*/  UIADD3 UR4, UPT, UPT, UR4, 0x1, URZ ;  /* 0x0000000104047890 */ /* 0x000fe2000fffe0ff */
[----:B------:R-:W-:Y:S05]  /*0a20*/  BAR.SYNC.DEFER_BLOCKING 0x0 ;  /* 0x0000000000007b1d */ /* 0x000fea0000010000 */
[----:B------:R-:W-:-:S04]  /*0a30*/  I2FP.F32.U32 R3, UR4 ;  /* 0x0000000400037c45 */ /* 0x000fc80008201000 */
[----:B------:R-:W-:-:S13]  /*0a40*/  FSETP.GT.AND P0, PT, R0, R3, PT ;  /* 0x000000030000720b */ /* 0x000fda0003f04000 */
[----:B------:R-:W-:Y:S05]  /*0a50*/  @P0 BRA `(.L_x_7) ;  /* 0xfffffff800100947 */ /* 0x000fea000383ffff */
.L_x_1:
[----:B------:R-:W1:Y:S01]  /*0a60*/  LDCU UR4, c[0x0][0x398] ;  /* 0x00007300ff0477ac */ /* 0x000e620008000800 */
[----:B------:R-:W-:-:S04]  /*0a70*/  VIMNMX R0, PT, PT, R5, R8, !PT ;  /* 0x0000000805007248 */ /* 0x000fc80007fe0100 */
[----:B-1----:R-:W-:-:S13]  /*0a80*/  ISETP.GE.AND P0, PT, R0, UR4, PT ;  /* 0x0000000400007c0c */ /* 0x002fda000bf06270 */
[----:B------:R-:W-:Y:S05]  /*0a90*/  @P0 EXIT ;  /* 0x000000000000094d */ /* 0x000fea0003800000 */
[----:B0-----:R-:W0:Y:S01]  /*0aa0*/  LDC.64 R2, c[0x0][0x390] ;  /* 0x0000e400ff027b82 */ /* 0x001e220000000a00 */
[----:B------:R-:W-:-:S04]  /*0ab0*/  IMAD R5, R5, UR4, R8 ;  /* 0x0000000405057c24 */ /* 0x000fc8000f8e0208 */
[----:B0-----:R-:W-:-:S05]  /*0ac0*/  IMAD.WIDE R2, R5, 0x4, R2 ;  /* 0x0000000405027825 */ /* 0x001fca00078e0202 */
[----:B------:R-:W-:Y:S01]  /*0ad0*/  STG.E desc[UR14][R2.64], R10 ;  /* 0x0000000a02007986 */ /* 0x000fe2000c10190e */
[----:B------:R-:W-:Y:S05]  /*0ae0*/  EXIT ;  /* 0x000000000000794d */ /* 0x000fea0003800000 */
        .weak           $__internal_0_$__cuda_sm3x_div_rn_noftz_f32_slowpath
        .type           $__internal_0_$__cuda_sm3x_div_rn_noftz_f32_slowpath,@function
        .size           $__internal_0_$__cuda_sm3x_div_rn_noftz_f32_slowpath,(.L_x_17 - $__internal_0_$__cuda_sm3x_div_rn_noftz_f32_slowpath)
$__internal_0_$__cuda_sm3x_div_rn_noftz_f32_slowpath:
[--C-:B------:R-:W-:Y:S01]  /*0af0*/  SHF.R.U32.HI R9, RZ, 0x17, R3.reuse ;  /* 0x00000017ff097819 */ /* 0x100fe20000011603 */
[----:B------:R-:W-:Y:S01]  /*0b00*/  IMAD.MOV.U32 R12, RZ, RZ, R3 ;  /* 0x000000ffff0c7224 */ /* 0x000fe200078e0003 */
[----:B------:R-:W-:Y:S02]  /*0b10*/  SHF.R.U32.HI R7, RZ, 0x17, R0 ;  /* 0x00000017ff077819 */ /* 0x000fe40000011600 */
[----:B------:R-:W-:Y:S02]  /*0b20*/  LOP3.LUT R9, R9, 0xff, RZ, 0xc0, !PT ;  /* 0x000000ff09097812 */ /* 0x000fe400078ec0ff */
[----:B------:R-:W-:Y:S02]  /*0b30*/  LOP3.LUT R10, R7, 0xff, RZ, 0xc0, !PT ;  /* 0x000000ff070a7812 */ /* 0x000fe400078ec0ff */
[----:B------:R-:W-:Y:S01]  /*0b40*/  MOV R11, R0 ;  /* 0x00000000000b7202 */ /* 0x000fe20000000f00 */
[----:B------:R-:W-:Y:S02]  /*0b50*/  VIADD R14, R9, 0xffffffff ;  /* 0xffffffff090e7836 */ /* 0x000fe40000000000 */
[----:B------:R-:W-:-:S03]  /*0b60*/  VIADD R13, R10, 0xffffffff ;  /* 0xffffffff0a0d7836 */ /* 0x000fc60000000000 */
[----:B------:R-:W-:-:S04]  /*0b70*/  ISETP.GT.U32.AND P0, PT, R14, 0xfd, PT ;  /* 0x000000fd0e00780c */ /* 0x000fc80003f04070 */
[----:B------:R-:W-:-:S13]  /*0b80*/  ISETP.GT.U32.OR P0, PT, R13, 0xfd, P0 ;  /* 0x000000fd0d00780c */ /* 0x000fda0000704470 */
[----:B------:R-:W-:Y:S01]  /*0b90*/  @!P0 IMAD.MOV.U32 R7, RZ, RZ, RZ ;  /* 0x000000ffff078224 */ /* 0x000fe200078e00ff */
[----:B------:R-:W-:Y:S06]  /*0ba0*/  @!P0 BRA `(.L_x_8) ;  /* 0x00000000005c8947 */ /* 0x000fec0003800000 */
[----:B------:R-:W-:Y:S02]  /*0bb0*/  FSETP.GTU.FTZ.AND P0, PT, |R0|, +INF , PT ;  /* 0x7f8000000000780b */ /* 0x000fe40003f1c200 */
[----:B------:R-:W-:-:S04]  /*0bc0*/  FSETP.GTU.FTZ.AND P1, PT, |R3|, +INF , PT ;  /* 0x7f8000000300780b */ /* 0x000fc80003f3c200 */
[----:B------:R-:W-:-:S13]  /*0bd0*/  PLOP3.LUT P0, PT, P0, P1, PT, 0xf8, 0x8f ;  /* 0x00000000008f781c */ /* 0x000fda0000703f70 */
[----:B------:R-:W-:Y:S05]  /*0be0*/  @P0 BRA `(.L_x_9) ;  /* 0x0000000400440947 */ /* 0x000fea0003800000 */
[----:B------:R-:W-:-:S13]  /*0bf0*/  LOP3.LUT P0, RZ, R12, 0x7fffffff, R11, 0xc8, !PT ;  /* 0x7fffffff0cff7812 */ /* 0x000fda000780c80b */
[----:B------:R-:W-:Y:S05]  /*0c00*/  @!P0 BRA `(.L_x_10) ;  /* 0x0000000400348947 */ /* 0x000fea0003800000 */
[C---:B------:R-:W-:Y:S02]  /*0c10*/  FSETP.NEU.FTZ.AND P2, PT, |R0|.reuse, +INF , PT ;  /* 0x7f8000000000780b */ /* 0x040fe40003f5d200 */
[----:B------:R-:W-:Y:S02]  /*0c20*/  FSETP.NEU.FTZ.AND P1, PT, |R3|, +INF , PT ;  /* 0x7f8000000300780b */ /* 0x000fe40003f3d200 */
[----:B------:R-:W-:-:S11]  /*0c30*/  FSETP.NEU.FTZ.AND P0, PT, |R0|, +INF , PT ;  /* 0x7f8000000000780b */ /* 0x000fd60003f1d200 */
[----:B------:R-:W-:Y:S05]  /*0c40*/  @!P1 BRA !P2, `(.L_x_10) ;  /* 0x0000000400249947 */ /* 0x000fea0005000000 */
[----:B------:R-:W-:-:S04]  /*0c50*/  LOP3.LUT P2, RZ, R11, 0x7fffffff, RZ, 0xc0, !PT ;  /* 0x7fffffff0bff7812 */ /* 0x000fc8000784c0ff */
[----:B------:R-:W-:-:S13]  /*0c60*/  PLOP3.LUT P1, PT, P1, P2, PT, 0x2f, 0xf2 ;  /* 0x0000000000f2781c */ /* 0x000fda0000f24577 */
[----:B------:R-:W-:Y:S05]  /*0c70*/  @P1 BRA `(.L_x_11) ;  /* 0x0000000400101947 */ /* 0x000fea0003800000 */
[----:B------:R-:W-:-:S04]  /*0c80*/  LOP3.LUT P1, RZ, R12, 0x7fffffff, RZ, 0xc0, !PT ;  /* 0x7fffffff0cff7812 */ /* 0x000fc8000782c0ff */
[----:B------:R-:W-:-:S13]  /*0c90*/  PLOP3.LUT P0, PT, P0, P1, PT, 0x2f, 0xf2 ;  /* 0x0000000000f2781c */ /* 0x000fda0000702577 */
[----:B------:R-:W-:Y:S05]  /*0ca0*/  @P0 BRA `(.L_x_12) ;  /* 0x0000000000f80947 */ /* 0x000fea0003800000 */
[----:B------:R-:W-:Y:S02]  /*0cb0*/  ISETP.GE.AND P0, PT, R13, RZ, PT ;  /* 0x000000ff0d00720c */ /* 0x000fe40003f06270 */
[----:B------:R-:W-:-:S11]  /*0cc0*/  ISETP.GE.AND P1, PT, R14, RZ, PT ;  /* 0x000000ff0e00720c */ /* 0x000fd60003f26270 */
[----:B------:R-:W-:Y:S01]  /*0cd0*/  @P0 IMAD.MOV.U32 R7, RZ, RZ, RZ ;  /* 0x000000ffff070224 */ /* 0x000fe200078e00ff */
[----:B------:R-:W-:Y:S01]  /*0ce0*/  @!P0 MOV R7, 0xffffffc0 ;  /* 0xffffffc000078802 */ /* 0x000fe20000000f00 */
[----:B------:R-:W-:Y:S01]  /*0cf0*/  @!P0 FFMA R11, R0, 1.84467440737095516160e+19, RZ ;  /* 0x5f800000000b8823 */ /* 0x000fe200000000ff */
[----:B------:R-:W-:-:S03]  /*0d00*/  @!P1 FFMA R12, R3, 1.84467440737095516160e+19, RZ ;  /* 0x5f800000030c9823 */ /* 0x000fc600000000ff */
[----:B------:R-:W-:-:S07]  /*0d10*/  @!P1 VIADD R7, R7, 0x40 ;  /* 0x0000004007079836 */ /* 0x000fce0000000000 */
.L_x_8:
[----:B------:R-:W-:Y:S01]  /*0d20*/  LEA R3, R9, 0xc0800000, 0x17 ;  /* 0xc080000009037811 */ /* 0x000fe200078eb8ff */
[----:B------:R-:W-:-:S04]  /*0d30*/  VIADD R10, R10, 0xffffff81 ;  /* 0xffffff810a0a7836 */ /* 0x000fc80000000000 */
[----:B------:R-:W-:Y:S02]  /*0d40*/  IMAD.IADD R3, R12, 0x1, -R3 ;  /* 0x000000010c037824 */ /* 0x000fe400078e0a03 */
[C---:B------:R-:W-:Y:S01]  /*0d50*/  IMAD R0, R10.reuse, -0x800000, R11 ;  /* 0xff8000000a007824 */ /* 0x040fe200078e020b */
[----:B------:R-:W-:Y:S01]  /*0d60*/  IADD3 R10, PT, PT, R10, 0x7f, -R9 ;  /* 0x0000007f0a0a7810 */ /* 0x000fe20007ffe809 */
[----:B------:R-:W0:Y:S01]  /*0d70*/  MUFU.RCP R12, R3 ;  /* 0x00000003000c7308 */ /* 0x000e220000001000 */
[----:B------:R-:W-:Y:S02]  /*0d80*/  FADD.FTZ R13, -R3, -RZ ;  /* 0x800000ff030d7221 */ /* 0x000fe40000010100 */
[----:B------:R-:W-:Y:S02]  /*0d90*/  IADD3 R10, PT, PT, R10, R7, RZ ;  /* 0x000000070a0a7210 */ /* 0x000fe40007ffe0ff */
[----:B0-----:R-:W-:-:S04]  /*0da0*/  FFMA R15, R12, R13, 1 ;  /* 0x3f8000000c0f7423 */ /* 0x001fc8000000000d */
[----:B------:R-:W-:-:S04]  /*0db0*/  FFMA R14, R12, R15, R12 ;  /* 0x0000000f0c0e7223 */ /* 0x000fc8000000000c */
[----:B------:R-:W-:-:S04]  /*0dc0*/  FFMA R11, R0, R14, RZ ;  /* 0x0000000e000b7223 */ /* 0x000fc800000000ff */
[----:B------:R-:W-:-:S04]  /*0dd0*/  FFMA R12, R13, R11, R0 ;  /* 0x0000000b0d0c7223 */ /* 0x000fc80000000000 */
[----:B------:R-:W-:-:S04]  /*0de0*/  FFMA R11, R14, R12, R11 ;  /* 0x0000000c0e0b7223 */ /* 0x000fc8000000000b */
[----:B------:R-:W-:-:S04]  /*0df0*/  FFMA R12, R13, R11, R0 ;  /* 0x0000000b0d0c7223 */ /* 0x000fc80000000000 */
[----:B------:R-:W-:-:S05]  /*0e00*/  FFMA R0, R14, R12, R11 ;  /* 0x0000000c0e007223 */ /* 0x000fca000000000b */
[----:B------:R-:W-:-:S04]  /*0e10*/  SHF.R.U32.HI R3, RZ, 0x17, R0 ;  /* 0x00000017ff037819 */ /* 0x000fc80000011600 */
[----:B------:R-:W-:-:S05]  /*0e20*/  LOP3.LUT R3, R3, 0xff, RZ, 0xc0, !PT ;  /* 0x000000ff03037812 */ /* 0x000fca00078ec0ff */
[----:B------:R-:W-:-:S04]  /*0e30*/  IMAD.IADD R9, R3, 0x1, R10 ;  /* 0x0000000103097824 */ /* 0x000fc800078e020a */
[----:B------:R-:W-:-:S05]  /*0e40*/  VIADD R3, R9, 0xffffffff ;  /* 0xffffffff09037836 */ /* 0x000fca0000000000 */
[----:B------:R-:W-:-:S13]  /*0e50*/  ISETP.GE.U32.AND P0, PT, R3, 0xfe, PT ;  /* 0x000000fe0300780c */ /* 0x000fda0003f06070 */
[----:B------:R-:W-:Y:S05]  /*0e60*/  @!P0 BRA `(.L_x_13) ;  /* 0x0000000000808947 */ /* 0x000fea0003800000 */
[----:B------:R-:W-:-:S13]  /*0e70*/  ISETP.GT.AND P0, PT, R9, 0xfe, PT ;  /* 0x000000fe0900780c */ /* 0x000fda0003f04270 */
[----:B------:R-:W-:Y:S05]  /*0e80*/  @P0 BRA `(.L_x_14) ;  /* 0x00000000006c0947 */ /* 0x000fea0003800000 */
[----:B------:R-:W-:-:S13]  /*0e90*/  ISETP.GE.AND P0, PT, R9, 0x1, PT ;  /* 0x000000010900780c */ /* 0x000fda0003f06270 */
[----:B------:R-:W-:Y:S05]  /*0ea0*/  @P0 BRA `(.L_x_15) ;  /* 0x0000000000980947 */ /* 0x000fea0003800000 */
[----:B------:R-:W-:Y:S02]  /*0eb0*/  ISETP.GE.AND P0, PT, R9, -0x18, PT ;  /* 0xffffffe80900780c */ /* 0x000fe40003f06270 */
[----:B------:R-:W-:-:S11]  /*0ec0*/  LOP3.LUT R0, R0, 0x80000000, RZ, 0xc0, !PT ;  /* 0x8000000000007812 */ /* 0x000fd600078ec0ff */
[----:B------:R-:W-:Y:S05]  /*0ed0*/  @!P0 BRA `(.L_x_15) ;  /* 0x00000000008c8947 */ /* 0x000fea0003800000 */
[CCC-:B------:R-:W-:Y:S01]  /*0ee0*/  FFMA.RZ R3, R14.reuse, R12.reuse, R11.reuse ;  /* 0x0000000c0e037223 */ /* 0x1c0fe2000000c00b */
[CCC-:B------:R-:W-:Y:S01]  /*0ef0*/  FFMA.RM R10, R14.reuse, R12.reuse, R11.reuse ;  /* 0x0000000c0e0a7223 */ /* 0x1c0fe2000000400b */
[C---:B------:R-:W-:Y:S02]  /*0f00*/  ISETP.NE.AND P2, PT, R9.reuse, RZ, PT ;  /* 0x000000ff0900720c */ /* 0x040fe40003f45270 */
[----:B------:R-:W-:Y:S02]  /*0f10*/  ISETP.NE.AND P1, PT, R9, RZ, PT ;  /* 0x000000ff0900720c */ /* 0x000fe40003f25270 */
[----:B------:R-:W-:Y:S01]  /*0f20*/  LOP3.LUT R7, R3, 0x7fffff, RZ, 0xc0, !PT ;  /* 0x007fffff03077812 */ /* 0x000fe200078ec0ff */
[----:B------:R-:W-:Y:S01]  /*0f30*/  FFMA.RP R3, R14, R12, R11 ;  /* 0x0000000c0e037223 */ /* 0x000fe2000000800b */
[----:B------:R-:W-:Y:S01]  /*0f40*/  IADD3 R12, PT, PT, R9, 0x20, RZ ;  /* 0x00000020090c7810 */ /* 0x000fe20007ffe0ff */
[----:B------:R-:W-:Y:S01]  /*0f50*/  IMAD.MOV R9, RZ, RZ, -R9 ;  /* 0x000000ffff097224 */ /* 0x000fe200078e0a09 */
[----:B------:R-:W-:-:S02]  /*0f60*/  LOP3.LUT R7, R7, 0x800000, RZ, 0xfc, !PT ;  /* 0x0080000007077812 */ /* 0x000fc400078efcff */
[----:B------:R-:W-:Y:S02]  /*0f70*/  FSETP.NEU.FTZ.AND P0, PT, R3, R10, PT ;  /* 0x0000000a0300720b */ /* 0x000fe40003f1d000 */
[----:B------:R-:W-:Y:S02]  /*0f80*/  SHF.L.U32 R12, R7, R12, RZ ;  /* 0x0000000c070c7219 */ /* 0x000fe400000006ff */
[----:B------:R-:W-:Y:S02]  /*0f90*/  SEL R10, R9, RZ, P2 ;  /* 0x000000ff090a7207 */ /* 0x000fe40001000000 */
[----:B------:R-:W-:Y:S02]  /*0fa0*/  ISETP.NE.AND P1, PT, R12, RZ, P1 ;  /* 0x000000ff0c00720c */ /* 0x000fe40000f25270 */
[----:B------:R-:W-:Y:S02]  /*0fb0*/  SHF.R.U32.HI R10, RZ, R10, R7 ;  /* 0x0000000aff0a7219 */ /* 0x000fe40000011607 */
[----:B------:R-:W-:-:S02]  /*0fc0*/  PLOP3.LUT P0, PT, P0, P1, PT, 0xf8, 0x8f ;  /* 0x00000000008f781c */ /* 0x000fc40000703f70 */
[----:B------:R-:W-:Y:S02]  /*0fd0*/  SHF.R.U32.HI R12, RZ, 0x1, R10 ;  /* 0x00000001ff0c7819 */ /* 0x000fe4000001160a */
[----:B------:R-:W-:-:S04]  /*0fe0*/  SEL R3, RZ, 0x1, !P0 ;  /* 0x00000001ff037807 */ /* 0x000fc80004000000 */
[----:B------:R-:W-:-:S04]  /*0ff0*/  LOP3.LUT R3, R3, 0x1, R12, 0xf8, !PT ;  /* 0x0000000103037812 */ /* 0x000fc800078ef80c */
[----:B------:R-:W-:-:S05]  /*1000*/  LOP3.LUT R3, R3, R10, RZ, 0xc0, !PT ;  /* 0x0000000a03037212 */ /* 0x000fca00078ec0ff */
[----:B------:R-:W-:-:S05]  /*1010*/  IMAD.IADD R3, R12, 0x1, R3 ;  /* 0x000000010c037824 */ /* 0x000fca00078e0203 */
[----:B------:R-:W-:Y:S01]  /*1020*/  LOP3.LUT R0, R3, R0, RZ, 0xfc, !PT ;  /* 0x0000000003007212 */ /* 0x000fe200078efcff */
[----:B------:R-:W-:Y:S06]  /*1030*/  BRA `(.L_x_15) ;  /* 0x0000000000347947 */ /* 0x000fec0003800000 */
.L_x_14:
[----:B------:R-:W-:-:S04]  /*1040*/  LOP3.LUT R0, R0, 0x80000000, RZ, 0xc0, !PT ;  /* 0x8000000000007812 */ /* 0x000fc800078ec0ff */
[----:B------:R-:W-:Y:S01]  /*1050*/  LOP3.LUT R0, R0, 0x7f800000, RZ, 0xfc, !PT ;  /* 0x7f80000000007812 */ /* 0x000fe200078efcff */
[----:B------:R-:W-:Y:S06]  /*1060*/  BRA `(.L_x_15) ;  /* 0x0000000000287947 */ /* 0x000fec0003800000 */
.L_x_13:
[----:B------:R-:W-:Y:S01]  /*1070*/  LEA R0, R10, R0, 0x17 ;  /* 0x000000000a007211 */ /* 0x000fe200078eb8ff */
[----:B------:R-:W-:Y:S06]  /*1080*/  BRA `(.L_x_15) ;  /* 0x0000000000207947 */ /* 0x000fec0003800000 */
.L_x_12:
[----:B------:R-:W-:-:S04]  /*1090*/  LOP3.LUT R0, R12, 0x80000000, R11, 0x48, !PT ;  /* 0x800000000c007812 */ /* 0x000fc800078e480b */
[----:B------:R-:W-:Y:S01]  /*10a0*/  LOP3.LUT R0, R0, 0x7f800000, RZ, 0xfc, !PT ;  /* 0x7f80000000007812 */ /* 0x000fe200078efcff */
[----:B------:R-:W-:Y:S06]  /*10b0*/  BRA `(.L_x_15) ;  /* 0x0000000000147947 */ /* 0x000fec0003800000 */
.L_x_11:
[----:B------:R-:W-:Y:S01]  /*10c0*/  LOP3.LUT R0, R12, 0x80000000, R11, 0x48, !PT ;  /* 0x800000000c007812 */ /* 0x000fe200078e480b */
[----:B------:R-:W-:Y:S06]  /*10d0*/  BRA `(.L_x_15) ;  /* 0x00000000000c7947 */ /* 0x000fec0003800000 */
.L_x_10:
[----:B------:R-:W0:Y:S01]  /*10e0*/  MUFU.RSQ R0, -QNAN ;  /* 0xffc0000000007908 */ /* 0x000e220000001400 */
[----:B------:R-:W-:Y:S05]  /*10f0*/  BRA `(.L_x_15) ;  /* 0x0000000000047947 */ /* 0x000fea0003800000 */
.L_x_9:
[----:B------:R-:W-:-:S07]  /*1100*/  FADD.FTZ R0, R0, R3 ;  /* 0x0000000300007221 */ /* 0x000fce0000010000 */
.L_x_15:
[----:B------:R-:W-:-:S04]  /*1110*/  IMAD.MOV.U32 R3, RZ, RZ, 0x0 ;  /* 0x00000000ff037424 */ /* 0x000fc800078e00ff */
[----:B0-----:R-:W-:Y:S05]  /*1120*/  RET.REL.NODEC R2 `(_Z27dynamic_tiled_matmul_kernelPfS_S_iijj) ;  /* 0xffffffec02b47950 */ /* 0x001fea0003c3ffff */
.L_x_16:
[----:B------:R-:W-:-:S00]  /*1130*/  BRA `(.L_x_16) ;  /* 0xfffffffc00fc7947 */ /* 0x000fc0000383ffff */
[----:B------:R-:W-:-:S00]  /*1140*/  NOP ;  /* 0x0000000000007918 */ /* 0x000fc00000000000 */
        /* <DEDUP_REMOVED lines=11> */
.L_x_17:


//--------------------- .nv.shared._Z27dynamic_tiled_matmul_kernelPfS_S_iijj --------------------------
	.section	.nv.shared._Z27dynamic_tiled_matmul_kernelPfS_S_iijj,"aw",@nobits
	.sectionflags	@""
	.align	16
	.zero		1024


//--------------------- .nv.shared.reserved.0     --------------------------
	.section	.nv.shared.reserved.0,"aw",@nobits
	.weak		__nv_reservedSMEM_offset_0_alias
	.size		__nv_reservedSMEM_offset_0_alias, 0, 64
	.other		__nv_reservedSMEM_offset_0_alias,@"STO_CUDA_RESERVED_SHARED STV_DEFAULT"
__nv_reservedSMEM_offset_0_alias:
	.zero		0
	.zero		64


//--------------------- .nv.constant0._Z27dynamic_tiled_matmul_kernelPfS_S_iijj --------------------------
	.section	.nv.constant0._Z27dynamic_tiled_matmul_kernelPfS_S_iijj,"a",@progbits
	.sectionflags	@""
	.align	4
.nv.constant0._Z27dynamic_tiled_matmul_kernelPfS_S_iijj:
	.zero		936


//--------------------- SYMBOLS --------------------------

	.type		.nv.reservedSmem.offset0,@object
	.size		.nv.reservedSmem.offset0,0x4
	.type		.nv.reservedSmem.cap,@object
	.size		.nv.reservedSmem.cap,0x4
